//
// Generated by NVIDIA NVVM Compiler
//
// Compiler Build ID: CL-36424714
// Cuda compilation tools, release 13.0, V13.0.88
// Based on NVVM 20.0.0
//

.version 9.0
.target sm_100
.address_size 64

	// .globl	_Z11dot_productPiS_S_
// _ZZ11dot_productPiS_S_E21multiplicationStorage has been demoted

.visible .entry _Z11dot_productPiS_S_(
	.param .u64 .ptr .align 1 _Z11dot_productPiS_S__param_0,
	.param .u64 .ptr .align 1 _Z11dot_productPiS_S__param_1,
	.param .u64 .ptr .align 1 _Z11dot_productPiS_S__param_2
)
{
	.reg .pred 	%p<2>;
	.reg .b32 	%r<13>;
	.reg .b64 	%rd<10>;
	// demoted variable
	.shared .align 4 .b8 _ZZ11dot_productPiS_S_E21multiplicationStorage[12];
	ld.param.u64 	%rd2, [_Z11dot_productPiS_S__param_0];
	ld.param.u64 	%rd3, [_Z11dot_productPiS_S__param_1];
	ld.param.u64 	%rd1, [_Z11dot_productPiS_S__param_2];
	cvta.to.global.u64 	%rd4, %rd3;
	cvta.to.global.u64 	%rd5, %rd2;
	mov.u32 	%r1, %tid.x;
	mul.wide.u32 	%rd6, %r1, 4;
	add.s64 	%rd7, %rd5, %rd6;
	ld.global.u32 	%r2, [%rd7];
	add.s64 	%rd8, %rd4, %rd6;
	ld.global.u32 	%r3, [%rd8];
	mul.lo.s32 	%r4, %r3, %r2;
	shl.b32 	%r5, %r1, 2;
	mov.u32 	%r6, _ZZ11dot_productPiS_S_E21multiplicationStorage;
	add.s32 	%r7, %r6, %r5;
	st.shared.u32 	[%r7], %r4;
	bar.sync 	0;
	setp.ne.s32 	%p1, %r1, 0;
	@%p1 bra 	$L__BB0_2;
	cvta.to.global.u64 	%rd9, %rd1;
	ld.shared.u32 	%r8, [_ZZ11dot_productPiS_S_E21multiplicationStorage];
	ld.shared.u32 	%r9, [_ZZ11dot_productPiS_S_E21multiplicationStorage+4];
	add.s32 	%r10, %r9, %r8;
	ld.shared.u32 	%r11, [_ZZ11dot_productPiS_S_E21multiplicationStorage+8];
	add.s32 	%r12, %r11, %r10;
	st.global.u32 	[%rd9], %r12;
$L__BB0_2:
	ret;

}


// ===== COMPILED SASS (sm_100) =====

	.target	sm_100

	.elftype	@"ET_EXEC"


//--------------------- .note.nv.tkinfo           --------------------------
	.section	.note.nv.tkinfo,"",@"SHT_NOTE"
	.sectionflags	@"SHF_NOTE_NV_TKINFO"
	.tkinfo
        /*0018*/ 	.word	0x00000002
        /*0030*/ 	.string	""
        /*0030*/ 	.string	"ptxas"
        /*0030*/ 	.string	"Cuda compilation tools, release 13.0, V13.0.88"
        /*0030*/ 	.string	"Build cuda_13.0.r13.0/compiler.36424714_0"
        /*0030*/ 	.string	"-arch sm_100 -m 64 "



//--------------------- .note.nv.cuinfo           --------------------------
	.section	.note.nv.cuinfo,"",@"SHT_NOTE"
	.sectionflags	@"SHF_NOTE_NV_CUINFO"
        /*0018*/ 	.short	0x0002
        /*001a*/ 	.short	0x0064
        /*001c*/ 	.short	0x0082
	.zero		2


//--------------------- .nv.info                  --------------------------
	.section	.nv.info,"",@"SHT_CUDA_INFO"
	.align	4


	//----- nvinfo : EIATTR_REGCOUNT
	.align		4
        /*0000*/ 	.byte	0x04, 0x2f
        /*0002*/ 	.short	(.L_1 - .L_0)
	.align		4
.L_0:
        /*0004*/ 	.word	index@(_Z11dot_productPiS_S_)
        /*0008*/ 	.word	0x0000000a


	//----- nvinfo : EIATTR_FRAME_SIZE
	.align		4
.L_1:
        /*000c*/ 	.byte	0x04, 0x11
        /*000e*/ 	.short	(.L_3 - .L_2)
	.align		4
.L_2:
        /*0010*/ 	.word	index@(_Z11dot_productPiS_S_)
        /*0014*/ 	.word	0x00000000


	//----- nvinfo : EIATTR_MIN_STACK_SIZE
	.align		4
.L_3:
        /*0018*/ 	.byte	0x04, 0x12
        /*001a*/ 	.short	(.L_5 - .L_4)
	.align		4
.L_4:
        /*001c*/ 	.word	index@(_Z11dot_productPiS_S_)
        /*0020*/ 	.word	0x00000000
.L_5:


//--------------------- .nv.compat                --------------------------
	.section	.nv.compat,"",@"SHT_CUDA_COMPAT_INFO"
	.align	4
        /*0000*/ 	.byte	0x02, 0x09, 0x00, 0x00, 0x02, 0x02, 0x01, 0x00, 0x02, 0x05, 0x05, 0x00, 0x03, 0x07, 0x01, 0x01
        /*0010*/ 	.byte	0x02, 0x03, 0x00, 0x00, 0x02, 0x06, 0x01, 0x00, 0x04, 0x0b, 0x08, 0x00, 0x09, 0x00, 0x00, 0x00
        /*0020*/ 	.byte	0x00, 0x00, 0x00, 0x00


//--------------------- .nv.info._Z11dot_productPiS_S_ --------------------------
	.section	.nv.info._Z11dot_productPiS_S_,"",@"SHT_CUDA_INFO"
	.sectionflags	@""
	.align	4


	//----- nvinfo : EIATTR_CUDA_API_VERSION
	.align		4
        /*0000*/ 	.byte	0x04, 0x37
        /*0002*/ 	.short	(.L_7 - .L_6)
.L_6:
        /*0004*/ 	.word	0x00000082


	//----- nvinfo : EIATTR_KPARAM_INFO
	.align		4
.L_7:
        /*0008*/ 	.byte	0x04, 0x17
        /*000a*/ 	.short	(.L_9 - .L_8)
.L_8:
        /*000c*/ 	.word	0x00000000
        /*0010*/ 	.short	0x0002
        /*0012*/ 	.short	0x0010
        /*0014*/ 	.byte	0x00, 0xf5, 0x21, 0x00


	//----- nvinfo : EIATTR_KPARAM_INFO
	.align		4
.L_9:
        /*0018*/ 	.byte	0x04, 0x17
        /*001a*/ 	.short	(.L_11 - .L_10)
.L_10:
        /*001c*/ 	.word	0x00000000
        /*0020*/ 	.short	0x0001
        /*0022*/ 	.short	0x0008
        /*0024*/ 	.byte	0x00, 0xf5, 0x21, 0x00


	//----- nvinfo : EIATTR_KPARAM_INFO
	.align		4
.L_11:
        /*0028*/ 	.byte	0x04, 0x17
        /*002a*/ 	.short	(.L_13 - .L_12)
.L_12:
        /*002c*/ 	.word	0x00000000
        /*0030*/ 	.short	0x0000
        /*0032*/ 	.short	0x0000
        /*0034*/ 	.byte	0x00, 0xf5, 0x21, 0x00


	//----- nvinfo : EIATTR_SPARSE_MMA_MASK
	.align		4
.L_13:
        /*0038*/ 	.byte	0x03, 0x50
        /*003a*/ 	.short	0x0000


	//----- nvinfo : EIATTR_MAXREG_COUNT
	.align		4
        /*003c*/ 	.byte	0x03, 0x1b
        /*003e*/ 	.short	0x00ff


	//----- nvinfo : EIATTR_NUM_BARRIERS
	.align		4
        /*0040*/ 	.byte	0x02, 0x4c
        /*0042*/ 	.byte	0x01
	.zero		1


	//----- nvinfo : EIATTR_MERCURY_ISA_VERSION
	.align		4
        /*0044*/ 	.byte	0x03, 0x5f
        /*0046*/ 	.short	0x0101


	//----- nvinfo : EIATTR_UNUSED_LOAD_BYTE_OFFSET
	.align		4
        /*0048*/ 	.byte	0x04, 0x44
        /*004a*/ 	.short	(.L_15 - .L_14)


	//   ....[0]....
.L_14:
        /*004c*/ 	.word	0x00000120
        /*0050*/ 	.word	0x00000fff


	//----- nvinfo : EIATTR_VRC_CTA_INIT_COUNT
	.align		4
.L_15:
        /*0054*/ 	.byte	0x02, 0x4a
	.zero		1
	.zero		1


	//----- nvinfo : EIATTR_EXIT_INSTR_OFFSETS
	.align		4
        /*0058*/ 	.byte	0x04, 0x1c
        /*005a*/ 	.short	(.L_17 - .L_16)


	//   ....[0]....
.L_16:
        /*005c*/ 	.word	0x00000110


	//   ....[1]....
        /*0060*/ 	.word	0x00000160


	//----- nvinfo : EIATTR_CBANK_PARAM_SIZE
	.align		4
.L_17:
        /*0064*/ 	.byte	0x03, 0x19
        /*0066*/ 	.short	0x0018


	//----- nvinfo : EIATTR_PARAM_CBANK
	.align		4
        /*0068*/ 	.byte	0x04, 0x0a
        /*006a*/ 	.short	(.L_19 - .L_18)
	.align		4
.L_18:
        /*006c*/ 	.word	index@(.nv.constant0._Z11dot_productPiS_S_)
        /*0070*/ 	.short	0x0380
        /*0072*/ 	.short	0x0018


	//----- nvinfo : EIATTR_SW_WAR
	.align		4
.L_19:
        /*0074*/ 	.byte	0x04, 0x36
        /*0076*/ 	.short	(.L_21 - .L_20)
.L_20:
        /*0078*/ 	.word	0x00000008
.L_21:


//--------------------- .nv.callgraph             --------------------------
	.section	.nv.callgraph,"",@"SHT_CUDA_CALLGRAPH"
	.align	4
	.sectionentsize	8
	.align		4
        /*0000*/ 	.word	0x00000000
	.align		4
        /*0004*/ 	.word	0xffffffff
	.align		4
        /*0008*/ 	.word	0x00000000
	.align		4
        /*000c*/ 	.word	0xfffffffe
	.align		4
        /*0010*/ 	.word	0x00000000
	.align		4
        /*0014*/ 	.word	0xfffffffd
	.align		4
        /*0018*/ 	.word	0x00000000
	.align		4
        /*001c*/ 	.word	0xfffffffc


//--------------------- .text._Z11dot_productPiS_S_ --------------------------
	.section	.text._Z11dot_productPiS_S_,"ax",@progbits
	.align	128
        .global         _Z11dot_productPiS_S_
        .type           _Z11dot_productPiS_S_,@function
        .size           _Z11dot_productPiS_S_,(.L_x_1 - _Z11dot_productPiS_S_)
        .other          _Z11dot_productPiS_S_,@"STO_CUDA_ENTRY STV_DEFAULT"
_Z11dot_productPiS_S_:
.text._Z11dot_productPiS_S_:
[----:B------:R-:W-:Y:S01]  /*0000*/  LDC R1, c[0x0][0x37c] ;  /* 0x0000df00ff017b82 */ /* 0x000fe20000000800 */
[----:B------:R-:W0:Y:S07]  /*0010*/  S2R R7, SR_TID.X ;  /* 0x0000000000077919 */ /* 0x000e2e0000002100 */
[----:B------:R-:W0:Y:S01]  /*0020*/  LDC.64 R2, c[0x0][0x380] ;  /* 0x0000e000ff027b82 */ /* 0x000e220000000a00 */
[----:B------:R-:W1:Y:S07]  /*0030*/  LDCU.64 UR6, c[0x0][0x358] ;  /* 0x00006b00ff0677ac */ /* 0x000e6e0008000a00 */
[----:B------:R-:W2:Y:S01]  /*0040*/  LDC.64 R4, c[0x0][0x388] ;  /* 0x0000e200ff047b82 */ /* 0x000ea20000000a00 */
[----:B0-----:R-:W-:-:S04]  /*0050*/  IMAD.WIDE.U32 R2, R7, 0x4, R2 ;  /* 0x0000000407027825 */ /* 0x001fc800078e0002 */
[C---:B--2---:R-:W-:Y:S02]  /*0060*/  IMAD.WIDE.U32 R4, R7.reuse, 0x4, R4 ;  /* 0x0000000407047825 */ /* 0x044fe400078e0004 */
[----:B-1----:R-:W2:Y:S04]  /*0070*/  LDG.E R2, desc[UR6][R2.64] ;  /* 0x0000000602027981 */ /* 0x002ea8000c1e1900 */
[----:B------:R-:W2:Y:S01]  /*0080*/  LDG.E R5, desc[UR6][R4.64] ;  /* 0x0000000604057981 */ /* 0x000ea2000c1e1900 */
[----:B------:R-:W0:Y:S01]  /*0090*/  S2UR UR5, SR_CgaCtaId ;  /* 0x00000000000579c3 */ /* 0x000e220000008800 */
[----:B------:R-:W-:Y:S01]  /*00a0*/  UMOV UR4, 0x400 ;  /* 0x0000040000047882 */ /* 0x000fe20000000000 */
[----:B------:R-:W-:Y:S01]  /*00b0*/  ISETP.NE.AND P0, PT, R7, RZ, PT ;  /* 0x000000ff0700720c */ /* 0x000fe20003f05270 */
[----:B0-----:R-:W-:-:S06]  /*00c0*/  ULEA UR4, UR5, UR4, 0x18 ;  /* 0x0000000405047291 */ /* 0x001fcc000f8ec0ff */
[----:B------:R-:W-:Y:S01]  /*00d0*/  LEA R7, R7, UR4, 0x2 ;  /* 0x0000000407077c11 */ /* 0x000fe2000f8e10ff */
[----:B--2---:R-:W-:-:S05]  /*00e0*/  IMAD R0, R2, R5, RZ ;  /* 0x0000000502007224 */ /* 0x004fca00078e02ff */
[----:B------:R0:W-:Y:S01]  /*00f0*/  STS [R7], R0 ;  /* 0x0000000007007388 */ /* 0x0001e20000000800 */
[----:B------:R-:W-:Y:S06]  /*0100*/  BAR.SYNC.DEFER_BLOCKING 0x0 ;  /* 0x0000000000007b1d */ /* 0x000fec0000010000 */
[----:B------:R-:W-:Y:S05]  /*0110*/  @P0 EXIT ;  /* 0x000000000000094d */ /* 0x000fea0003800000 */
[----:B0-----:R-:W0:Y:S01]  /*0120*/  LDS.128 R4, [UR4] ;  /* 0x00000004ff047984 */ /* 0x001e220008000c00 */
[----:B------:R-:W1:Y:S01]  /*0130*/  LDC.64 R2, c[0x0][0x390] ;  /* 0x0000e400ff027b82 */ /* 0x000e620000000a00 */
[----:B0-----:R-:W-:-:S05]  /*0140*/  IADD3 R5, PT, PT, R6, R5, R4 ;  /* 0x0000000506057210 */ /* 0x001fca0007ffe004 */
[----:B-1----:R-:W-:Y:S01]  /*0150*/  STG.E desc[UR6][R2.64], R5 ;  /* 0x0000000502007986 */ /* 0x002fe2000c101906 */
[----:B------:R-:W-:Y:S05]  /*0160*/  EXIT ;  /* 0x000000000000794d */ /* 0x000fea0003800000 */
.L_x_0:
[----:B------:R-:W-:-:S00]  /*0170*/  BRA `(.L_x_0) ;  /* 0xfffffffc00fc7947 */ /* 0x000fc0000383ffff */
[----:B------:R-:W-:-:S00]  /*0180*/  NOP ;  /* 0x0000000000007918 */ /* 0x000fc00000000000 */
[----:B------:R-:W-:-:S00]  /*0190*/  NOP ;  /* 0x0000000000007918 */ /* 0x000fc00000000000 */
[----:B------:R-:W-:-:S00]  /*01a0*/  NOP ;  /* 0x0000000000007918 */ /* 0x000fc00000000000 */
[----:B------:R-:W-:-:S00]  /*01b0*/  NOP ;  /* 0x0000000000007918 */ /* 0x000fc00000000000 */
[----:B------:R-:W-:-:S00]  /*01c0*/  NOP ;  /* 0x0000000000007918 */ /* 0x000fc00000000000 */
[----:B------:R-:W-:-:S00]  /*01d0*/  NOP ;  /* 0x0000000000007918 */ /* 0x000fc00000000000 */
[----:B------:R-:W-:-:S00]  /*01e0*/  NOP ;  /* 0x0000000000007918 */ /* 0x000fc00000000000 */
[----:B------:R-:W-:-:S00]  /*01f0*/  NOP ;  /* 0x0000000000007918 */ /* 0x000fc00000000000 */
.L_x_1:


//--------------------- .nv.shared._Z11dot_productPiS_S_ --------------------------
	.section	.nv.shared._Z11dot_productPiS_S_,"aw",@nobits
	.sectionflags	@""
	.align	4
.nv.shared._Z11dot_productPiS_S_:
	.zero		1036


//--------------------- .nv.shared.reserved.0     --------------------------
	.section	.nv.shared.reserved.0,"aw",@nobits
	.weak		__nv_reservedSMEM_offset_0_alias
	.size		__nv_reservedSMEM_offset_0_alias, 0, 64
	.other		__nv_reservedSMEM_offset_0_alias,@"STO_CUDA_RESERVED_SHARED STV_DEFAULT"
__nv_reservedSMEM_offset_0_alias:
	.zero		0
	.zero		64


//--------------------- .nv.constant0._Z11dot_productPiS_S_ --------------------------
	.section	.nv.constant0._Z11dot_productPiS_S_,"a",@progbits
	.sectionflags	@""
	.align	4
.nv.constant0._Z11dot_productPiS_S_:
	.zero		920


//--------------------- SYMBOLS --------------------------

	.type		.nv.reservedSmem.offset0,@object
	.size		.nv.reservedSmem.offset0,0x4
	.type		.nv.reservedSmem.cap,@object
	.size		.nv.reservedSmem.cap,0x4
